	.headerflags	@"EF_CUDA_TEXMODE_UNIFIED EF_CUDA_64BIT_ADDRESS EF_CUDA_ACCELERATORS EF_CUDA_SM90 EF_CUDA_VIRTUAL_SM(EF_CUDA_SM90)"
	.elftype	@"ET_EXEC"


//--------------------- .nv.info                  --------------------------
	.section	.nv.info,"",@"SHT_CUDA_INFO"
	.align	4


	//----- nvinfo : EIATTR_REGCOUNT
	.align		4
        /*0000*/ 	.byte	0x04, 0x2f
        /*0002*/ 	.short	(.L_1 - .L_0)
	.align		4
.L_0:
        /*0004*/ 	.word	index@(triton_per_fused_abs_mean_sub_22)
        /*0008*/ 	.word	0x0000001d


	//----- nvinfo : EIATTR_MIN_STACK_SIZE
	.align		4
.L_1:
        /*000c*/ 	.byte	0x04, 0x12
        /*000e*/ 	.short	(.L_3 - .L_2)
	.align		4
.L_2:
        /*0010*/ 	.word	index@(triton_per_fused_abs_mean_sub_22)
        /*0014*/ 	.word	0x00000000


	//----- nvinfo : EIATTR_FRAME_SIZE
	.align		4
.L_3:
        /*0018*/ 	.byte	0x04, 0x11
        /*001a*/ 	.short	(.L_5 - .L_4)
	.align		4
.L_4:
        /*001c*/ 	.word	index@(triton_per_fused_abs_mean_sub_22)
        /*0020*/ 	.word	0x00000000


	//----- nvinfo : EIATTR_MIN_STACK_SIZE
	.align		4
.L_5:
        /*0024*/ 	.byte	0x04, 0x12
        /*0026*/ 	.short	(.L_7 - .L_6)
	.align		4
.L_6:
        /*0028*/ 	.word	index@(triton_per_fused_abs_mean_sub_22)
        /*002c*/ 	.word	0x00000000
.L_7:


//--------------------- .nv.info.triton_per_fused_abs_mean_sub_22 --------------------------
	.section	.nv.info.triton_per_fused_abs_mean_sub_22,"",@"SHT_CUDA_INFO"
	.sectionflags	@""
	.align	4


	//----- nvinfo : EIATTR_CUDA_API_VERSION
	.align		4
        /*0000*/ 	.byte	0x04, 0x37
        /*0002*/ 	.short	(.L_9 - .L_8)
.L_8:
        /*0004*/ 	.word	0x0000007c


	//----- nvinfo : EIATTR_KPARAM_INFO
	.align		4
.L_9:
        /*0008*/ 	.byte	0x04, 0x17
        /*000a*/ 	.short	(.L_11 - .L_10)
.L_10:
        /*000c*/ 	.word	0x00000000
        /*0010*/ 	.short	0x0004
        /*0012*/ 	.short	0x001c
        /*0014*/ 	.byte	0x00, 0xf0, 0x11, 0x00


	//----- nvinfo : EIATTR_KPARAM_INFO
	.align		4
.L_11:
        /*0018*/ 	.byte	0x04, 0x17
        /*001a*/ 	.short	(.L_13 - .L_12)
.L_12:
        /*001c*/ 	.word	0x00000000
        /*0020*/ 	.short	0x0003
        /*0022*/ 	.short	0x0018
        /*0024*/ 	.byte	0x00, 0xf0, 0x11, 0x00


	//----- nvinfo : EIATTR_KPARAM_INFO
	.align		4
.L_13:
        /*0028*/ 	.byte	0x04, 0x17
        /*002a*/ 	.short	(.L_15 - .L_14)
.L_14:
        /*002c*/ 	.word	0x00000000
        /*0030*/ 	.short	0x0002
        /*0032*/ 	.short	0x0010
        /*0034*/ 	.byte	0x00, 0xf4, 0x21, 0x00


	//----- nvinfo : EIATTR_KPARAM_INFO
	.align		4
.L_15:
        /*0038*/ 	.byte	0x04, 0x17
        /*003a*/ 	.short	(.L_17 - .L_16)
.L_16:
        /*003c*/ 	.word	0x00000000
        /*0040*/ 	.short	0x0001
        /*0042*/ 	.short	0x0008
        /*0044*/ 	.byte	0x00, 0xf4, 0x21, 0x00


	//----- nvinfo : EIATTR_KPARAM_INFO
	.align		4
.L_17:
        /*0048*/ 	.byte	0x04, 0x17
        /*004a*/ 	.short	(.L_19 - .L_18)
.L_18:
        /*004c*/ 	.word	0x00000000
        /*0050*/ 	.short	0x0000
        /*0052*/ 	.short	0x0000
        /*0054*/ 	.byte	0x00, 0xf4, 0x21, 0x00


	//----- nvinfo : EIATTR_SPARSE_MMA_MASK
	.align		4
.L_19:
        /*0058*/ 	.byte	0x03, 0x50
        /*005a*/ 	.short	0x0000


	//----- nvinfo : EIATTR_MAXREG_COUNT
	.align		4
        /*005c*/ 	.byte	0x03, 0x1b
        /*005e*/ 	.short	0x00ff


	//----- nvinfo : EIATTR_COOP_GROUP_MASK_REGIDS
	.align		4
        /*0060*/ 	.byte	0x04, 0x29
        /*0062*/ 	.short	(.L_21 - .L_20)


	//   ....[0]....
.L_20:
        /*0064*/ 	.word	0xffffffff


	//   ....[1]....
        /*0068*/ 	.word	0xffffffff


	//   ....[2]....
        /*006c*/ 	.word	0xffffffff


	//   ....[3]....
        /*0070*/ 	.word	0xffffffff


	//   ....[4]....
        /*0074*/ 	.word	0xffffffff


	//----- nvinfo : EIATTR_COOP_GROUP_INSTR_OFFSETS
	.align		4
.L_21:
        /*0078*/ 	.byte	0x04, 0x28
        /*007a*/ 	.short	(.L_23 - .L_22)


	//   ....[0]....
.L_22:
        /*007c*/ 	.word	0x00000820


	//   ....[1]....
        /*0080*/ 	.word	0x00000850


	//   ....[2]....
        /*0084*/ 	.word	0x00000900


	//   ....[3]....
        /*0088*/ 	.word	0x00000920


	//   ....[4]....
        /*008c*/ 	.word	0x00000950


	//----- nvinfo : EIATTR_EXIT_INSTR_OFFSETS
	.align		4
.L_23:
        /*0090*/ 	.byte	0x04, 0x1c
        /*0092*/ 	.short	(.L_25 - .L_24)


	//   ....[0]....
.L_24:
        /*0094*/ 	.word	0x000009e0


	//   ....[1]....
        /*0098*/ 	.word	0x00000a30


	//----- nvinfo : EIATTR_REQNTID
	.align		4
.L_25:
        /*009c*/ 	.byte	0x04, 0x10
        /*009e*/ 	.short	(.L_27 - .L_26)
.L_26:
        /*00a0*/ 	.word	0x00000100
        /*00a4*/ 	.word	0x00000001
        /*00a8*/ 	.word	0x00000001


	//----- nvinfo : EIATTR_CBANK_PARAM_SIZE
	.align		4
.L_27:
        /*00ac*/ 	.byte	0x03, 0x19
        /*00ae*/ 	.short	0x0020


	//----- nvinfo : EIATTR_PARAM_CBANK
	.align		4
        /*00b0*/ 	.byte	0x04, 0x0a
        /*00b2*/ 	.short	(.L_29 - .L_28)
	.align		4
.L_28:
        /*00b4*/ 	.word	index@(.nv.constant0.triton_per_fused_abs_mean_sub_22)
        /*00b8*/ 	.short	0x0210
        /*00ba*/ 	.short	0x0020


	//----- nvinfo : EIATTR_SW_WAR
	.align		4
.L_29:
        /*00bc*/ 	.byte	0x04, 0x36
        /*00be*/ 	.short	(.L_31 - .L_30)
.L_30:
        /*00c0*/ 	.word	0x00000008
.L_31:


//--------------------- .nv.callgraph             --------------------------
	.section	.nv.callgraph,"",@"SHT_CUDA_CALLGRAPH"
	.align	4
	.sectionentsize	8
	.align		4
        /*0000*/ 	.word	0x00000000
	.align		4
        /*0004*/ 	.word	0xffffffff
	.align		4
        /*0008*/ 	.word	0x00000000
	.align		4
        /*000c*/ 	.word	0xfffffffe
	.align		4
        /*0010*/ 	.word	0x00000000
	.align		4
        /*0014*/ 	.word	0xfffffffd
	.align		4
        /*0018*/ 	.word	0x00000000
	.align		4
        /*001c*/ 	.word	0xfffffffc


//--------------------- .text.triton_per_fused_abs_mean_sub_22 --------------------------
	.section	.text.triton_per_fused_abs_mean_sub_22,"ax",@progbits
	.sectionflags	@"SHF_BARRIERS=1"
	.align	128
        .global         triton_per_fused_abs_mean_sub_22
        .type           triton_per_fused_abs_mean_sub_22,@function
        .size           triton_per_fused_abs_mean_sub_22,(.L_x_1 - triton_per_fused_abs_mean_sub_22)
        .other          triton_per_fused_abs_mean_sub_22,@"STO_CUDA_ENTRY STV_DEFAULT"
triton_per_fused_abs_mean_sub_22:
.text.triton_per_fused_abs_mean_sub_22:
[----:B------:R-:W0:Y:S01]  /*0000*/  LDC R1, c[0x0][0x28] ;  /* 0x00000a00ff017b82 */ /* 0x000e220000000800 */
[----:B------:R-:W1:Y:S01]  /*0010*/  S2R R24, SR_TID.X ;  /* 0x0000000000187919 */ /* 0x000e620000002100 */
[----:B------:R-:W-:Y:S01]  /*0020*/  ULDC.64 UR6, c[0x0][0x208] ;  /* 0x0000820000067ab9 */ /* 0x000fe20000000a00 */
[----:B------:R-:W2:Y:S01]  /*0030*/  S2R R3, SR_CTAID.X ;  /* 0x0000000000037919 */ /* 0x000ea20000002500 */
[----:B-1----:R-:W-:Y:S02]  /*0040*/  LOP3.LUT R14, R24, 0x7, RZ, 0xc0, !PT ;  /* 0x00000007180e7812 */ /* 0x002fe400078ec0ff */
[----:B------:R-:W-:-:S03]  /*0050*/  SHF.R.U32.HI R2, RZ, 0x3, R24 ;  /* 0x00000003ff027819 */ /* 0x000fc60000011618 */
[----:B--2---:R-:W-:Y:S01]  /*0060*/  IMAD R0, R3, 0x8, R14 ;  /* 0x0000000803007824 */ /* 0x004fe200078e020e */
[----:B------:R-:W-:-:S04]  /*0070*/  SGXT.U32 R2, R2, 0x5 ;  /* 0x000000050202781a */ /* 0x000fc80000000000 */
[----:B------:R-:W-:Y:S02]  /*0080*/  SHF.R.S32.HI R3, RZ, 0x1f, R0 ;  /* 0x0000001fff037819 */ /* 0x000fe40000011400 */
[----:B------:R-:W-:Y:S02]  /*0090*/  ISETP.GE.AND P0, PT, R0, 0x800, PT ;  /* 0x000008000000780c */ /* 0x000fe40003f06270 */
[----:B------:R-:W-:-:S04]  /*00a0*/  LEA.HI R3, R3, R0, RZ, 0x5 ;  /* 0x0000000003037211 */ /* 0x000fc800078f28ff */
[----:B------:R-:W-:Y:S01]  /*00b0*/  SHF.R.S32.HI R7, RZ, 0x1d, R3 ;  /* 0x0000001dff077819 */ /* 0x000fe20000011403 */
[C---:B------:R-:W-:Y:S01]  /*00c0*/  IMAD.SHL.U32 R5, R3.reuse, 0x4, RZ ;  /* 0x0000000403057824 */ /* 0x040fe200078e00ff */
[----:B------:R-:W-:Y:S02]  /*00d0*/  LOP3.LUT R3, R3, 0x7ffe0, RZ, 0xc0, !PT ;  /* 0x0007ffe003037812 */ /* 0x000fe400078ec0ff */
[----:B------:R-:W-:Y:S02]  /*00e0*/  SGXT R7, R7, 0x1 ;  /* 0x000000010707781a */ /* 0x000fe40000000200 */
[----:B------:R-:W-:Y:S01]  /*00f0*/  LOP3.LUT R2, R2, 0xffffff80, R5, 0xf8, !PT ;  /* 0xffffff8002027812 */ /* 0x000fe200078ef805 */
[----:B------:R-:W-:-:S03]  /*0100*/  IMAD.IADD R3, R0, 0x1, -R3 ;  /* 0x0000000100037824 */ /* 0x000fc600078e0a03 */
[C---:B------:R-:W-:Y:S01]  /*0110*/  LOP3.LUT R4, R2.reuse, 0x20, RZ, 0xfc, !PT ;  /* 0x0000002002047812 */ /* 0x040fe200078efcff */
[C---:B------:R-:W-:Y:S01]  /*0120*/  IMAD R12, R3.reuse, 0x2000, R2 ;  /* 0x00002000030c7824 */ /* 0x040fe200078e0202 */
[C---:B------:R-:W-:Y:S02]  /*0130*/  LOP3.LUT R6, R2.reuse, 0x40, RZ, 0xfc, !PT ;  /* 0x0000004002067812 */ /* 0x040fe400078efcff */
[----:B------:R-:W-:Y:S01]  /*0140*/  LOP3.LUT R8, R2, 0x60, RZ, 0xfc, !PT ;  /* 0x0000006002087812 */ /* 0x000fe200078efcff */
[----:B------:R-:W-:Y:S01]  /*0150*/  IMAD R13, R3, 0x2000, R4 ;  /* 0x00002000030d7824 */ /* 0x000fe200078e0204 */
[----:B------:R-:W-:Y:S01]  /*0160*/  LEA.HI R9, R7, R2, RZ, 0x4 ;  /* 0x0000000207097211 */ /* 0x000fe200078f20ff */
[----:B------:R-:W-:Y:S01]  /*0170*/  IMAD R16, R3, 0x2000, R6 ;  /* 0x0000200003107824 */ /* 0x000fe200078e0206 */
[----:B------:R-:W-:Y:S01]  /*0180*/  LEA.HI R10, R7, R4, RZ, 0x4 ;  /* 0x00000004070a7211 */ /* 0x000fe200078f20ff */
[----:B------:R-:W-:Y:S01]  /*0190*/  IMAD R18, R3, 0x2000, R8 ;  /* 0x0000200003127824 */ /* 0x000fe200078e0208 */
[----:B------:R-:W-:-:S02]  /*01a0*/  LEA.HI R5, R7, R6, RZ, 0x4 ;  /* 0x0000000607057211 */ /* 0x000fc400078f20ff */
[----:B------:R-:W-:Y:S02]  /*01b0*/  LEA.HI R4, R7, R8, RZ, 0x4 ;  /* 0x0000000807047211 */ /* 0x000fe400078f20ff */
[----:B------:R-:W-:Y:S02]  /*01c0*/  SHF.R.S32.HI R7, RZ, 0x1f, R12 ;  /* 0x0000001fff077819 */ /* 0x000fe4000001140c */
[----:B------:R-:W-:Y:S02]  /*01d0*/  SHF.R.S32.HI R11, RZ, 0x4, R9 ;  /* 0x00000004ff0b7819 */ /* 0x000fe40000011409 */
[----:B------:R-:W-:Y:S02]  /*01e0*/  SHF.R.S32.HI R8, RZ, 0x1f, R13 ;  /* 0x0000001fff087819 */ /* 0x000fe4000001140d */
[----:B------:R-:W-:Y:S02]  /*01f0*/  LEA.HI R2, R7, R12, RZ, 0x10 ;  /* 0x0000000c07027211 */ /* 0x000fe400078f80ff */
[----:B------:R-:W-:-:S02]  /*0200*/  SHF.R.S32.HI R9, RZ, 0x1f, R16 ;  /* 0x0000001fff097819 */ /* 0x000fc40000011410 */
[----:B------:R-:W-:Y:S02]  /*0210*/  LEA.HI R12, R7, R12, RZ, 0x8 ;  /* 0x0000000c070c7211 */ /* 0x000fe400078f40ff */
[----:B------:R-:W-:Y:S02]  /*0220*/  LEA.HI R7, R11, R11, RZ, 0x4 ;  /* 0x0000000b0b077211 */ /* 0x000fe400078f20ff */
[CC--:B------:R-:W-:Y:S02]  /*0230*/  LEA.HI R6, R8.reuse, R13.reuse, RZ, 0x10 ;  /* 0x0000000d08067211 */ /* 0x0c0fe400078f80ff */
[----:B------:R-:W-:Y:S02]  /*0240*/  LEA.HI R3, R8, R13, RZ, 0x8 ;  /* 0x0000000d08037211 */ /* 0x000fe400078f40ff */
[----:B------:R-:W-:Y:S02]  /*0250*/  SHF.R.S32.HI R13, RZ, 0x4, R10 ;  /* 0x00000004ff0d7819 */ /* 0x000fe4000001140a */
[----:B------:R-:W-:-:S02]  /*0260*/  LEA.HI R8, R9, R16, RZ, 0x10 ;  /* 0x0000001009087211 */ /* 0x000fc400078f80ff */
[----:B------:R-:W-:Y:S02]  /*0270*/  LEA.HI R9, R9, R16, RZ, 0x8 ;  /* 0x0000001009097211 */ /* 0x000fe400078f40ff */
[----:B------:R-:W-:Y:S02]  /*0280*/  LOP3.LUT R16, R7, 0xffff0, RZ, 0xc0, !PT ;  /* 0x000ffff007107812 */ /* 0x000fe400078ec0ff */
[----:B------:R-:W-:Y:S02]  /*0290*/  LEA.HI R17, R13, R13, RZ, 0x4 ;  /* 0x0000000d0d117211 */ /* 0x000fe400078f20ff */
[----:B------:R-:W-:Y:S01]  /*02a0*/  SHF.R.S32.HI R5, RZ, 0x4, R5 ;  /* 0x00000004ff057819 */ /* 0x000fe20000011405 */
[----:B------:R-:W-:Y:S01]  /*02b0*/  IMAD.IADD R11, R11, 0x1, -R16 ;  /* 0x000000010b0b7824 */ /* 0x000fe200078e0a10 */
[----:B------:R-:W-:Y:S02]  /*02c0*/  LOP3.LUT R16, R17, 0xffff0, RZ, 0xc0, !PT ;  /* 0x000ffff011107812 */ /* 0x000fe400078ec0ff */
[----:B------:R-:W-:-:S02]  /*02d0*/  SHF.R.S32.HI R17, RZ, 0x4, R4 ;  /* 0x00000004ff117819 */ /* 0x000fc40000011404 */
[----:B------:R-:W-:Y:S01]  /*02e0*/  LEA.HI R4, R5, R5, RZ, 0x4 ;  /* 0x0000000505047211 */ /* 0x000fe200078f20ff */
[----:B------:R-:W-:Y:S01]  /*02f0*/  IMAD.IADD R13, R13, 0x1, -R16 ;  /* 0x000000010d0d7824 */ /* 0x000fe200078e0a10 */
[----:B------:R-:W-:Y:S02]  /*0300*/  SHF.R.S32.HI R19, RZ, 0x1f, R18 ;  /* 0x0000001fff137819 */ /* 0x000fe40000011412 */
[----:B------:R-:W-:Y:S02]  /*0310*/  SHF.R.S32.HI R20, RZ, 0x8, R12 ;  /* 0x00000008ff147819 */ /* 0x000fe4000001140c */
[----:B------:R-:W-:Y:S01]  /*0320*/  LOP3.LUT R12, R4, 0xffff0, RZ, 0xc0, !PT ;  /* 0x000ffff0040c7812 */ /* 0x000fe200078ec0ff */
[----:B------:R-:W-:Y:S01]  /*0330*/  IMAD.SHL.U32 R4, R24, 0x20, RZ ;  /* 0x0000002018047824 */ /* 0x000fe200078e00ff */
[CC--:B------:R-:W-:Y:S02]  /*0340*/  LEA.HI R7, R19.reuse, R18.reuse, RZ, 0x10 ;  /* 0x0000001213077211 */ /* 0x0c0fe400078f80ff */
[----:B------:R-:W-:-:S02]  /*0350*/  LEA.HI R10, R19, R18, RZ, 0x8 ;  /* 0x00000012130a7211 */ /* 0x000fc400078f40ff */
[----:B------:R-:W-:Y:S02]  /*0360*/  LEA.HI R16, R17, R17, RZ, 0x4 ;  /* 0x0000001111107211 */ /* 0x000fe400078f20ff */
[----:B------:R-:W-:Y:S02]  /*0370*/  LEA.HI R19, R20, R20, RZ, 0x8 ;  /* 0x0000001414137211 */ /* 0x000fe400078f40ff */
[----:B------:R-:W-:Y:S02]  /*0380*/  LOP3.LUT R18, R16, 0xffff0, RZ, 0xc0, !PT ;  /* 0x000ffff010127812 */ /* 0x000fe400078ec0ff */
[----:B------:R-:W-:Y:S01]  /*0390*/  LOP3.LUT R21, R19, 0xffffff00, RZ, 0xc0, !PT ;  /* 0xffffff0013157812 */ /* 0x000fe200078ec0ff */
[----:B------:R-:W-:Y:S01]  /*03a0*/  IMAD.IADD R19, R5, 0x1, -R12 ;  /* 0x0000000105137824 */ /* 0x000fe200078e0a0c */
[----:B------:R-:W-:Y:S01]  /*03b0*/  LOP3.LUT R16, R4, 0xf00, RZ, 0xc0, !PT ;  /* 0x00000f0004107812 */ /* 0x000fe200078ec0ff */
[----:B------:R-:W-:Y:S01]  /*03c0*/  IMAD.IADD R17, R17, 0x1, -R18 ;  /* 0x0000000111117824 */ /* 0x000fe200078e0a12 */
[----:B------:R-:W-:Y:S01]  /*03d0*/  LOP3.LUT R2, R2, 0xffff0000, RZ, 0xc0, !PT ;  /* 0xffff000002027812 */ /* 0x000fe200078ec0ff */
[----:B------:R-:W-:Y:S01]  /*03e0*/  IMAD.IADD R21, R20, 0x1, -R21 ;  /* 0x0000000114157824 */ /* 0x000fe200078e0a15 */
[----:B------:R-:W1:Y:S01]  /*03f0*/  LDC.64 R4, c[0x0][0x210] ;  /* 0x00008400ff047b82 */ /* 0x000e620000000a00 */
[--C-:B------:R-:W-:Y:S01]  /*0400*/  IMAD R11, R11, 0x1000, R16.reuse ;  /* 0x000010000b0b7824 */ /* 0x100fe200078e0210 */
[----:B------:R-:W-:Y:S01]  /*0410*/  SHF.R.S32.HI R9, RZ, 0x8, R9 ;  /* 0x00000008ff097819 */ /* 0x000fe20000011409 */
[----:B------:R-:W-:Y:S01]  /*0420*/  IMAD R13, R13, 0x1000, R16 ;  /* 0x000010000d0d7824 */ /* 0x000fe200078e0210 */
[----:B------:R-:W-:Y:S01]  /*0430*/  SHF.R.S32.HI R10, RZ, 0x8, R10 ;  /* 0x00000008ff0a7819 */ /* 0x000fe2000001140a */
[----:B------:R-:W-:Y:S01]  /*0440*/  IMAD R12, R19, 0x1000, R16 ;  /* 0x00001000130c7824 */ /* 0x000fe200078e0210 */
[----:B------:R-:W-:Y:S01]  /*0450*/  IADD3 R11, R21, R11, R2 ;  /* 0x0000000b150b7210 */ /* 0x000fe20007ffe002 */
[----:B------:R-:W-:Y:S01]  /*0460*/  IMAD R17, R17, 0x1000, R16 ;  /* 0x0000100011117824 */ /* 0x000fe200078e0210 */
[----:B------:R-:W-:-:S02]  /*0470*/  SHF.R.S32.HI R16, RZ, 0x8, R3 ;  /* 0x00000008ff107819 */ /* 0x000fc40000011403 */
[----:B------:R-:W2:Y:S01]  /*0480*/  LDC.64 R2, c[0x0][0x218] ;  /* 0x00008600ff027b82 */ /* 0x000ea20000000a00 */
[----:B------:R-:W-:Y:S02]  /*0490*/  LEA.HI R20, R9, R9, RZ, 0x8 ;  /* 0x0000000909147211 */ /* 0x000fe400078f40ff */
[----:B------:R-:W-:Y:S02]  /*04a0*/  LEA.HI R18, R16, R16, RZ, 0x8 ;  /* 0x0000001010127211 */ /* 0x000fe400078f40ff */
[----:B------:R-:W-:Y:S02]  /*04b0*/  LEA.HI R21, R10, R10, RZ, 0x8 ;  /* 0x0000000a0a157211 */ /* 0x000fe400078f40ff */
[----:B------:R-:W-:Y:S02]  /*04c0*/  LOP3.LUT R19, R18, 0xffffff00, RZ, 0xc0, !PT ;  /* 0xffffff0012137812 */ /* 0x000fe400078ec0ff */
[----:B------:R-:W-:Y:S02]  /*04d0*/  LOP3.LUT R18, R20, 0xffffff00, RZ, 0xc0, !PT ;  /* 0xffffff0014127812 */ /* 0x000fe400078ec0ff */
[----:B------:R-:W-:Y:S01]  /*04e0*/  LOP3.LUT R21, R21, 0xffffff00, RZ, 0xc0, !PT ;  /* 0xffffff0015157812 */ /* 0x000fe200078ec0ff */
[----:B------:R-:W-:Y:S01]  /*04f0*/  IMAD.IADD R20, R16, 0x1, -R19 ;  /* 0x0000000110147824 */ /* 0x000fe200078e0a13 */
[----:B------:R-:W-:Y:S01]  /*0500*/  LOP3.LUT R6, R6, 0xffff0000, RZ, 0xc0, !PT ;  /* 0xffff000006067812 */ /* 0x000fe200078ec0ff */
[----:B------:R-:W-:Y:S01]  /*0510*/  IMAD.IADD R9, R9, 0x1, -R18 ;  /* 0x0000000109097824 */ /* 0x000fe200078e0a12 */
[----:B------:R-:W-:Y:S01]  /*0520*/  LOP3.LUT R25, R8, 0xffff0000, RZ, 0xc0, !PT ;  /* 0xffff000008197812 */ /* 0x000fe200078ec0ff */
[----:B------:R-:W-:Y:S01]  /*0530*/  IMAD.IADD R21, R10, 0x1, -R21 ;  /* 0x000000010a157824 */ /* 0x000fe200078e0a15 */
[----:B------:R-:W-:Y:S01]  /*0540*/  LOP3.LUT R8, R7, 0xffff0000, RZ, 0xc0, !PT ;  /* 0xffff000007087812 */ /* 0x000fe200078ec0ff */
[----:B------:R-:W-:Y:S01]  /*0550*/  IMAD.MOV.U32 R16, RZ, RZ, RZ ;  /* 0x000000ffff107224 */ /* 0x000fe200078e00ff */
[----:B------:R-:W-:Y:S01]  /*0560*/  IADD3 R13, R20, R13, R6 ;  /* 0x0000000d140d7210 */ /* 0x000fe20007ffe006 */
[----:B-1----:R-:W-:Y:S01]  /*0570*/  IMAD.WIDE R18, R11, 0x4, R4 ;  /* 0x000000040b127825 */ /* 0x002fe200078e0204 */
[----:B------:R-:W-:-:S02]  /*0580*/  IADD3 R17, R21, R17, R8 ;  /* 0x0000001115117210 */ /* 0x000fc40007ffe008 */
[----:B------:R-:W-:Y:S02]  /*0590*/  CS2R R22, SRZ ;  /* 0x0000000000167805 */ /* 0x000fe4000001ff00 */
[----:B------:R-:W-:Y:S02]  /*05a0*/  IADD3 R25, R9, R12, R25 ;  /* 0x0000000c09197210 */ /* 0x000fe40007ffe019 */
[----:B------:R-:W-:Y:S01]  /*05b0*/  CS2R R20, SRZ ;  /* 0x0000000000147805 */ /* 0x000fe2000001ff00 */
[----:B------:R-:W-:Y:S01]  /*05c0*/  IMAD.WIDE R6, R13, 0x4, R4 ;  /* 0x000000040d067825 */ /* 0x000fe200078e0204 */
[----:B------:R1:W3:Y:S03]  /*05d0*/  @!P0 LDG.E.EL R16, desc[UR6][R18.64] ;  /* 0x0000000612108981 */ /* 0x0002e6000c2e1900 */
[--C-:B--2---:R-:W-:Y:S01]  /*05e0*/  IMAD.WIDE R10, R11, 0x4, R2.reuse ;  /* 0x000000040b0a7825 */ /* 0x104fe200078e0202 */
[----:B------:R3:W2:Y:S03]  /*05f0*/  @!P0 LDG.E.EL R22, desc[UR6][R6.64] ;  /* 0x0000000606168981 */ /* 0x0006a6000c2e1900 */
[----:B------:R-:W-:Y:S01]  /*0600*/  IMAD.WIDE R12, R13, 0x4, R2 ;  /* 0x000000040d0c7825 */ /* 0x000fe200078e0202 */
[----:B------:R-:W4:Y:S03]  /*0610*/  @!P0 LDG.E.EL R20, desc[UR6][R10.64] ;  /* 0x000000060a148981 */ /* 0x000f26000c2e1900 */
[----:B------:R-:W-:Y:S01]  /*0620*/  IMAD.MOV.U32 R26, RZ, RZ, RZ ;  /* 0x000000ffff1a7224 */ /* 0x000fe200078e00ff */
[----:B------:R-:W5:Y:S01]  /*0630*/  @!P0 LDG.E.EL R23, desc[UR6][R12.64] ;  /* 0x000000060c178981 */ /* 0x000f62000c2e1900 */
[----:B------:R-:W-:-:S04]  /*0640*/  IMAD.WIDE R8, R25, 0x4, R4 ;  /* 0x0000000419087825 */ /* 0x000fc800078e0204 */
[----:B-1----:R-:W-:Y:S01]  /*0650*/  IMAD.WIDE R18, R25, 0x4, R2 ;  /* 0x0000000419127825 */ /* 0x002fe200078e0202 */
[----:B------:R-:W5:Y:S03]  /*0660*/  @!P0 LDG.E.EL R21, desc[UR6][R8.64] ;  /* 0x0000000608158981 */ /* 0x000f66000c2e1900 */
[C---:B------:R-:W-:Y:S01]  /*0670*/  IMAD.WIDE R4, R17.reuse, 0x4, R4 ;  /* 0x0000000411047825 */ /* 0x040fe200078e0204 */
[----:B------:R-:W5:Y:S03]  /*0680*/  @!P0 LDG.E.EL R26, desc[UR6][R18.64] ;  /* 0x00000006121a8981 */ /* 0x000f66000c2e1900 */
[----:B------:R-:W-:-:S04]  /*0690*/  IMAD.WIDE R2, R17, 0x4, R2 ;  /* 0x0000000411027825 */ /* 0x000fc800078e0202 */
[----:B------:R-:W-:Y:S02]  /*06a0*/  IMAD.MOV.U32 R17, RZ, RZ, RZ ;  /* 0x000000ffff117224 */ /* 0x000fe400078e00ff */
[----:B------:R-:W-:-:S04]  /*06b0*/  IMAD.MOV.U32 R25, RZ, RZ, RZ ;  /* 0x000000ffff197224 */ /* 0x000fc800078e00ff */
[----:B------:R-:W5:Y:S04]  /*06c0*/  @!P0 LDG.E.EL R17, desc[UR6][R4.64] ;  /* 0x0000000604118981 */ /* 0x000f68000c2e1900 */
[----:B------:R1:W5:Y:S01]  /*06d0*/  @!P0 LDG.E.EL R25, desc[UR6][R2.64] ;  /* 0x0000000602198981 */ /* 0x000362000c2e1900 */
[----:B------:R-:W1:Y:S01]  /*06e0*/  S2UR UR5, SR_CgaCtaId ;  /* 0x00000000000579c3 */ /* 0x000e620000008800 */
[----:B------:R-:W-:Y:S01]  /*06f0*/  UMOV UR4, 0x400 ;  /* 0x0000040000047882 */ /* 0x000fe20000000000 */
[----:B------:R-:W-:Y:S01]  /*0700*/  ISETP.GE.AND P1, PT, R24, 0x40, PT ;  /* 0x000000401800780c */ /* 0x000fe20003f26270 */
[----:B01----:R-:W-:Y:S01]  /*0710*/  UPRMT UR4, UR5, 0x654, UR4 ;  /* 0x0000065405047896 */ /* 0x003fe20008000004 */
[----:B---3--:R-:W-:Y:S02]  /*0720*/  SEL R7, R16, RZ, !P0 ;  /* 0x000000ff10077207 */ /* 0x008fe40004000000 */
[----:B--2---:R-:W-:-:S02]  /*0730*/  SEL R6, R22, RZ, !P0 ;  /* 0x000000ff16067207 */ /* 0x004fc40004000000 */
[----:B----4-:R-:W-:Y:S02]  /*0740*/  SEL R20, R20, RZ, !P0 ;  /* 0x000000ff14147207 */ /* 0x010fe40004000000 */
[----:B-----5:R-:W-:-:S03]  /*0750*/  SEL R23, R23, RZ, !P0 ;  /* 0x000000ff17177207 */ /* 0x020fc60004000000 */
[----:B------:R-:W-:Y:S02]  /*0760*/  FADD R7, R7, -R20 ;  /* 0x8000001407077221 */ /* 0x000fe40000000000 */
[----:B------:R-:W-:Y:S01]  /*0770*/  FADD R6, R6, -R23 ;  /* 0x8000001706067221 */ /* 0x000fe20000000000 */
[----:B------:R-:W-:Y:S02]  /*0780*/  SEL R21, R21, RZ, !P0 ;  /* 0x000000ff15157207 */ /* 0x000fe40004000000 */
[----:B------:R-:W-:Y:S01]  /*0790*/  SEL R26, R26, RZ, !P0 ;  /* 0x000000ff1a1a7207 */ /* 0x000fe20004000000 */
[----:B------:R-:W-:-:S04]  /*07a0*/  FADD R7, |R6|, |R7| ;  /* 0x4000000706077221 */ /* 0x000fc80000000200 */
[----:B------:R-:W-:Y:S01]  /*07b0*/  FADD R2, R21, -R26 ;  /* 0x8000001a15027221 */ /* 0x000fe20000000000 */
[----:B------:R-:W-:Y:S02]  /*07c0*/  SEL R8, R17, RZ, !P0 ;  /* 0x000000ff11087207 */ /* 0x000fe40004000000 */
[----:B------:R-:W-:Y:S01]  /*07d0*/  SEL R25, R25, RZ, !P0 ;  /* 0x000000ff19197207 */ /* 0x000fe20004000000 */
[----:B------:R-:W-:-:S04]  /*07e0*/  FADD R2, |R2|, R7 ;  /* 0x0000000702027221 */ /* 0x000fc80000000200 */
[----:B------:R-:W-:-:S04]  /*07f0*/  FADD R25, R8, -R25 ;  /* 0x8000001908197221 */ /* 0x000fc80000000000 */
[----:B------:R-:W-:-:S05]  /*0800*/  FADD R2, |R25|, R2 ;  /* 0x0000000219027221 */ /* 0x000fca0000000200 */
[----:B------:R-:W-:-:S05]  /*0810*/  FSEL R4, R2, RZ, !P0 ;  /* 0x000000ff02047208 */ /* 0x000fca0004000000 */
[----:B------:R-:W0:Y:S01]  /*0820*/  SHFL.BFLY PT, R3, R4, 0x10, 0x1f ;  /* 0x0e001f0004037f89 */ /* 0x000e2200000e0000 */
[----:B------:R-:W-:Y:S01]  /*0830*/  LOP3.LUT R2, R24, 0x1f, RZ, 0xc0, !PT ;  /* 0x0000001f18027812 */ /* 0x000fe200078ec0ff */
[----:B0-----:R-:W-:-:S05]  /*0840*/  FADD R5, R4, R3 ;  /* 0x0000000304057221 */ /* 0x001fca0000000000 */
[----:B------:R-:W0:Y:S01]  /*0850*/  SHFL.BFLY PT, R6, R5, 0x8, 0x1f ;  /* 0x0d001f0005067f89 */ /* 0x000e2200000e0000 */
[----:B------:R-:W-:Y:S02]  /*0860*/  SHF.R.U32.HI R3, RZ, 0x3, R24 ;  /* 0x00000003ff037819 */ /* 0x000fe40000011618 */
[----:B------:R-:W-:Y:S01]  /*0870*/  ISETP.GE.U32.AND P0, PT, R2, 0x8, PT ;  /* 0x000000080200780c */ /* 0x000fe20003f06070 */
[----:B------:R-:W-:Y:S01]  /*0880*/  IMAD.SHL.U32 R4, R14, 0x20, RZ ;  /* 0x000000200e047824 */ /* 0x000fe200078e00ff */
[----:B------:R-:W-:Y:S01]  /*0890*/  LOP3.LUT R3, R3, 0x1c, RZ, 0xc0, !PT ;  /* 0x0000001c03037812 */ /* 0x000fe200078ec0ff */
[----:B0-----:R-:W-:-:S03]  /*08a0*/  FADD R11, R5, R6 ;  /* 0x00000006050b7221 */ /* 0x001fc60000000000 */
[----:B------:R-:W-:-:S07]  /*08b0*/  LOP3.LUT R6, R4, R3, RZ, 0xfc, !PT ;  /* 0x0000000304067212 */ /* 0x000fce00078efcff */
[----:B------:R-:W-:Y:S01]  /*08c0*/  @!P0 STS [R6+UR4], R11 ;  /* 0x0000000b06008988 */ /* 0x000fe20008000804 */
[----:B------:R-:W-:Y:S01]  /*08d0*/  LEA R5, R24, UR4, 0x2 ;  /* 0x0000000418057c11 */ /* 0x000fe2000f8e10ff */
[----:B------:R-:W-:Y:S06]  /*08e0*/  BAR.SYNC.DEFER_BLOCKING 0x0 ;  /* 0x0000000000007b1d */ /* 0x000fec0000010000 */
[----:B------:R-:W0:Y:S04]  /*08f0*/  @!P1 LDS R15, [R5] ;  /* 0x00000000050f9984 */ /* 0x000e280000000800 */
[----:B0-----:R-:W0:Y:S02]  /*0900*/  SHFL.BFLY PT, R2, R15, 0x4, 0x1f ;  /* 0x0c801f000f027f89 */ /* 0x001e2400000e0000 */
[----:B0-----:R-:W-:-:S05]  /*0910*/  FADD R7, R15, R2 ;  /* 0x000000020f077221 */ /* 0x001fca0000000000 */
[----:B------:R-:W0:Y:S01]  /*0920*/  SHFL.BFLY PT, R2, R7, 0x2, 0x1f ;  /* 0x0c401f0007027f89 */ /* 0x000e2200000e0000 */
[----:B------:R-:W-:Y:S01]  /*0930*/  ISETP.NE.AND P0, PT, R14, RZ, PT ;  /* 0x000000ff0e00720c */ /* 0x000fe20003f05270 */
[----:B0-----:R-:W-:-:S05]  /*0940*/  FADD R8, R7, R2 ;  /* 0x0000000207087221 */ /* 0x001fca0000000000 */
[----:B------:R-:W0:Y:S01]  /*0950*/  SHFL.BFLY PT, R9, R8, 0x1, 0x1f ;  /* 0x0c201f0008097f89 */ /* 0x000e2200000e0000 */
[----:B------:R-:W-:Y:S02]  /*0960*/  SHF.R.U32.HI R2, RZ, 0x3, R24 ;  /* 0x00000003ff027819 */ /* 0x000fe40000011618 */
[----:B------:R-:W-:Y:S02]  /*0970*/  ISETP.LT.AND P0, PT, R24, 0x40, !P0 ;  /* 0x000000401800780c */ /* 0x000fe40004701270 */
[----:B------:R-:W-:-:S04]  /*0980*/  SGXT.U32 R2, R2, 0x2 ;  /* 0x000000020202781a */ /* 0x000fc80000000000 */
[----:B------:R-:W-:Y:S01]  /*0990*/  LOP3.LUT P1, RZ, R3, R2, RZ, 0xfc, !PT ;  /* 0x0000000203ff7212 */ /* 0x000fe2000782fcff */
[----:B0-----:R-:W-:-:S06]  /*09a0*/  FADD R2, R8, R9 ;  /* 0x0000000908027221 */ /* 0x001fcc0000000000 */
[----:B------:R0:W-:Y:S01]  /*09b0*/  @P0 STS [R5], R2 ;  /* 0x0000000205000388 */ /* 0x0001e20000000800 */
[----:B------:R-:W-:Y:S01]  /*09c0*/  BAR.SYNC.DEFER_BLOCKING 0x0 ;  /* 0x0000000000007b1d */ /* 0x000fe20000010000 */
[----:B------:R-:W-:-:S13]  /*09d0*/  ISETP.LT.AND P1, PT, R0, 0x800, !P1 ;  /* 0x000008000000780c */ /* 0x000fda0004f21270 */
[----:B0-----:R-:W-:Y:S05]  /*09e0*/  @!P1 EXIT ;  /* 0x000000000000994d */ /* 0x001fea0003800000 */
[----:B------:R-:W0:Y:S01]  /*09f0*/  LDS R5, [R4+UR4] ;  /* 0x0000000404057984 */ /* 0x000e220008000800 */
[----:B------:R-:W1:Y:S02]  /*0a00*/  LDC.64 R2, c[0x0][0x220] ;  /* 0x00008800ff027b82 */ /* 0x000e640000000a00 */
[----:B-1----:R-:W-:-:S05]  /*0a10*/  IMAD.WIDE R2, R0, 0x4, R2 ;  /* 0x0000000400027825 */ /* 0x002fca00078e0202 */
[----:B0-----:R-:W-:Y:S01]  /*0a20*/  STG.E desc[UR6][R2.64], R5 ;  /* 0x0000000502007986 */ /* 0x001fe2000c101906 */
[----:B------:R-:W-:Y:S05]  /*0a30*/  EXIT ;  /* 0x000000000000794d */ /* 0x000fea0003800000 */
.L_x_0:
[----:B------:R-:W-:-:S00]  /*0a40*/  BRA `(.L_x_0) ;  /* 0xfffffffc00fc7947 */ /* 0x000fc0000383ffff */
[----:B------:R-:W-:-:S00]  /*0a50*/  NOP ;  /* 0x0000000000007918 */ /* 0x000fc00000000000 */
        /* <DEDUP_REMOVED lines=10> */
.L_x_1:


//--------------------- .nv.shared.triton_per_fused_abs_mean_sub_22 --------------------------
	.section	.nv.shared.triton_per_fused_abs_mean_sub_22,"aw",@nobits
	.sectionflags	@""
	.align	16
	.zero		1024


//--------------------- .nv.constant0.triton_per_fused_abs_mean_sub_22 --------------------------
	.section	.nv.constant0.triton_per_fused_abs_mean_sub_22,"a",@progbits
	.sectionflags	@""
	.align	4
.nv.constant0.triton_per_fused_abs_mean_sub_22:
	.zero		560
